	.headerflags	@"EF_CUDA_TEXMODE_UNIFIED EF_CUDA_64BIT_ADDRESS EF_CUDA_ACCELERATORS EF_CUDA_SM90 EF_CUDA_VIRTUAL_SM(EF_CUDA_SM90)"
	.elftype	@"ET_EXEC"


//--------------------- .nv.info                  --------------------------
	.section	.nv.info,"",@"SHT_CUDA_INFO"
	.align	4


	//----- nvinfo : EIATTR_REGCOUNT
	.align		4
        /*0000*/ 	.byte	0x04, 0x2f
        /*0002*/ 	.short	(.L_1 - .L_0)
	.align		4
.L_0:
        /*0004*/ 	.word	index@(triton_poi_fused__prelu_kernel_convolution_0)
        /*0008*/ 	.word	0x00000014


	//----- nvinfo : EIATTR_MIN_STACK_SIZE
	.align		4
.L_1:
        /*000c*/ 	.byte	0x04, 0x12
        /*000e*/ 	.short	(.L_3 - .L_2)
	.align		4
.L_2:
        /*0010*/ 	.word	index@(triton_poi_fused__prelu_kernel_convolution_0)
        /*0014*/ 	.word	0x00000000


	//----- nvinfo : EIATTR_FRAME_SIZE
	.align		4
.L_3:
        /*0018*/ 	.byte	0x04, 0x11
        /*001a*/ 	.short	(.L_5 - .L_4)
	.align		4
.L_4:
        /*001c*/ 	.word	index@(triton_poi_fused__prelu_kernel_convolution_0)
        /*0020*/ 	.word	0x00000000


	//----- nvinfo : EIATTR_MIN_STACK_SIZE
	.align		4
.L_5:
        /*0024*/ 	.byte	0x04, 0x12
        /*0026*/ 	.short	(.L_7 - .L_6)
	.align		4
.L_6:
        /*0028*/ 	.word	index@(triton_poi_fused__prelu_kernel_convolution_0)
        /*002c*/ 	.word	0x00000000
.L_7:


//--------------------- .nv.info.triton_poi_fused__prelu_kernel_convolution_0 --------------------------
	.section	.nv.info.triton_poi_fused__prelu_kernel_convolution_0,"",@"SHT_CUDA_INFO"
	.sectionflags	@""
	.align	4


	//----- nvinfo : EIATTR_CUDA_API_VERSION
	.align		4
        /*0000*/ 	.byte	0x04, 0x37
        /*0002*/ 	.short	(.L_9 - .L_8)
.L_8:
        /*0004*/ 	.word	0x0000007c


	//----- nvinfo : EIATTR_KPARAM_INFO
	.align		4
.L_9:
        /*0008*/ 	.byte	0x04, 0x17
        /*000a*/ 	.short	(.L_11 - .L_10)
.L_10:
        /*000c*/ 	.word	0x00000000
        /*0010*/ 	.short	0x0004
        /*0012*/ 	.short	0x0020
        /*0014*/ 	.byte	0x00, 0xf0, 0x11, 0x00


	//----- nvinfo : EIATTR_KPARAM_INFO
	.align		4
.L_11:
        /*0018*/ 	.byte	0x04, 0x17
        /*001a*/ 	.short	(.L_13 - .L_12)
.L_12:
        /*001c*/ 	.word	0x00000000
        /*0020*/ 	.short	0x0003
        /*0022*/ 	.short	0x0018
        /*0024*/ 	.byte	0x00, 0xf4, 0x21, 0x00


	//----- nvinfo : EIATTR_KPARAM_INFO
	.align		4
.L_13:
        /*0028*/ 	.byte	0x04, 0x17
        /*002a*/ 	.short	(.L_15 - .L_14)
.L_14:
        /*002c*/ 	.word	0x00000000
        /*0030*/ 	.short	0x0002
        /*0032*/ 	.short	0x0010
        /*0034*/ 	.byte	0x00, 0xf4, 0x21, 0x00


	//----- nvinfo : EIATTR_KPARAM_INFO
	.align		4
.L_15:
        /*0038*/ 	.byte	0x04, 0x17
        /*003a*/ 	.short	(.L_17 - .L_16)
.L_16:
        /*003c*/ 	.word	0x00000000
        /*0040*/ 	.short	0x0001
        /*0042*/ 	.short	0x0008
        /*0044*/ 	.byte	0x00, 0xf4, 0x21, 0x00


	//----- nvinfo : EIATTR_KPARAM_INFO
	.align		4
.L_17:
        /*0048*/ 	.byte	0x04, 0x17
        /*004a*/ 	.short	(.L_19 - .L_18)
.L_18:
        /*004c*/ 	.word	0x00000000
        /*0050*/ 	.short	0x0000
        /*0052*/ 	.short	0x0000
        /*0054*/ 	.byte	0x00, 0xf4, 0x21, 0x00


	//----- nvinfo : EIATTR_SPARSE_MMA_MASK
	.align		4
.L_19:
        /*0058*/ 	.byte	0x03, 0x50
        /*005a*/ 	.short	0x0000


	//----- nvinfo : EIATTR_MAXREG_COUNT
	.align		4
        /*005c*/ 	.byte	0x03, 0x1b
        /*005e*/ 	.short	0x00ff


	//----- nvinfo : EIATTR_EXIT_INSTR_OFFSETS
	.align		4
        /*0060*/ 	.byte	0x04, 0x1c
        /*0062*/ 	.short	(.L_21 - .L_20)


	//   ....[0]....
.L_20:
        /*0064*/ 	.word	0x00000290


	//   ....[1]....
        /*0068*/ 	.word	0x000002b0


	//----- nvinfo : EIATTR_REQNTID
	.align		4
.L_21:
        /*006c*/ 	.byte	0x04, 0x10
        /*006e*/ 	.short	(.L_23 - .L_22)
.L_22:
        /*0070*/ 	.word	0x00000100
        /*0074*/ 	.word	0x00000001
        /*0078*/ 	.word	0x00000001


	//----- nvinfo : EIATTR_CBANK_PARAM_SIZE
	.align		4
.L_23:
        /*007c*/ 	.byte	0x03, 0x19
        /*007e*/ 	.short	0x0024


	//----- nvinfo : EIATTR_PARAM_CBANK
	.align		4
        /*0080*/ 	.byte	0x04, 0x0a
        /*0082*/ 	.short	(.L_25 - .L_24)
	.align		4
.L_24:
        /*0084*/ 	.word	index@(.nv.constant0.triton_poi_fused__prelu_kernel_convolution_0)
        /*0088*/ 	.short	0x0210
        /*008a*/ 	.short	0x0024


	//----- nvinfo : EIATTR_SW_WAR
	.align		4
.L_25:
        /*008c*/ 	.byte	0x04, 0x36
        /*008e*/ 	.short	(.L_27 - .L_26)
.L_26:
        /*0090*/ 	.word	0x00000008
.L_27:


//--------------------- .nv.callgraph             --------------------------
	.section	.nv.callgraph,"",@"SHT_CUDA_CALLGRAPH"
	.align	4
	.sectionentsize	8
	.align		4
        /*0000*/ 	.word	0x00000000
	.align		4
        /*0004*/ 	.word	0xffffffff
	.align		4
        /*0008*/ 	.word	0x00000000
	.align		4
        /*000c*/ 	.word	0xfffffffe
	.align		4
        /*0010*/ 	.word	0x00000000
	.align		4
        /*0014*/ 	.word	0xfffffffd
	.align		4
        /*0018*/ 	.word	0x00000000
	.align		4
        /*001c*/ 	.word	0xfffffffc


//--------------------- .text.triton_poi_fused__prelu_kernel_convolution_0 --------------------------
	.section	.text.triton_poi_fused__prelu_kernel_convolution_0,"ax",@progbits
	.align	128
        .global         triton_poi_fused__prelu_kernel_convolution_0
        .type           triton_poi_fused__prelu_kernel_convolution_0,@function
        .size           triton_poi_fused__prelu_kernel_convolution_0,(.L_x_1 - triton_poi_fused__prelu_kernel_convolution_0)
        .other          triton_poi_fused__prelu_kernel_convolution_0,@"STO_CUDA_ENTRY STV_DEFAULT"
triton_poi_fused__prelu_kernel_convolution_0:
.text.triton_poi_fused__prelu_kernel_convolution_0:
[----:B------:R-:W0:Y:S02]  /*0000*/  LDC R1, c[0x0][0x28] ;  /* 0x00000a00ff017b82 */ /* 0x000e240000000800 */
[----:B------:R-:W1:Y:S01]  /*0010*/  S2R R0, SR_TID.X ;  /* 0x0000000000007919 */ /* 0x000e620000002100 */
[----:B------:R-:W-:Y:S01]  /*0020*/  IMAD.MOV.U32 R2, RZ, RZ, RZ ;  /* 0x000000ffff027224 */ /* 0x000fe200078e00ff */
[----:B------:R-:W2:Y:S01]  /*0030*/  LDC.64 R8, c[0x0][0x218] ;  /* 0x00008600ff087b82 */ /* 0x000ea20000000a00 */
[----:B------:R-:W-:Y:S01]  /*0040*/  HFMA2.MMA R15, -RZ, RZ, 0, 0 ;  /* 0x00000000ff0f7435 */ /* 0x000fe200000001ff */
[----:B------:R-:W3:Y:S01]  /*0050*/  S2R R3, SR_CTAID.X ;  /* 0x0000000000037919 */ /* 0x000ee20000002500 */
[----:B------:R-:W-:-:S05]  /*0060*/  ULDC.64 UR4, c[0x0][0x208] ;  /* 0x0000820000047ab9 */ /* 0x000fca0000000a00 */
[----:B------:R-:W4:Y:S08]  /*0070*/  LDC.64 R10, c[0x0][0x220] ;  /* 0x00008800ff0a7b82 */ /* 0x000f300000000a00 */
[----:B------:R-:W5:Y:S01]  /*0080*/  LDC.64 R12, c[0x0][0x228] ;  /* 0x00008a00ff0c7b82 */ /* 0x000f620000000a00 */
[----:B-1----:R-:W-:Y:S01]  /*0090*/  SHF.L.U32 R0, R0, 0x1, RZ ;  /* 0x0000000100007819 */ /* 0x002fe200000006ff */
[----:B----4-:R-:W4:Y:S03]  /*00a0*/  LDG.E R10, desc[UR4][R10.64] ;  /* 0x000000040a0a7981 */ /* 0x010f26000c1e1900 */
[----:B------:R-:W-:-:S04]  /*00b0*/  LOP3.LUT R0, R0, 0x1fe, RZ, 0xc0, !PT ;  /* 0x000001fe00007812 */ /* 0x000fc800078ec0ff */
[----:B---3--:R-:W-:-:S04]  /*00c0*/  LEA R3, R3, R0, 0x9 ;  /* 0x0000000003037211 */ /* 0x008fc800078e48ff */
[C---:B------:R-:W-:Y:S01]  /*00d0*/  ISETP.GE.AND P2, PT, R3.reuse, 0x258a0, PT ;  /* 0x000258a00300780c */ /* 0x040fe20003f46270 */
[----:B------:R-:W-:-:S05]  /*00e0*/  IMAD.HI R0, R3, -0x779bd671, R2 ;  /* 0x8864298f03007827 */ /* 0x000fca00078e0202 */
[----:B------:R-:W-:-:S04]  /*00f0*/  SHF.R.U32.HI R5, RZ, 0x1f, R0 ;  /* 0x0000001fff057819 */ /* 0x000fc80000011600 */
[----:B------:R-:W-:Y:S02]  /*0100*/  LEA.HI.SX32 R2, R0, R5, 0x15 ;  /* 0x0000000500027211 */ /* 0x000fe400078faaff */
[----:B------:R-:W1:Y:S03]  /*0110*/  LDC.64 R4, c[0x0][0x210] ;  /* 0x00008400ff047b82 */ /* 0x000e660000000a00 */
[----:B------:R-:W-:-:S05]  /*0120*/  IMAD.HI R0, R2, 0x66666667, RZ ;  /* 0x6666666702007827 */ /* 0x000fca00078e02ff */
[----:B------:R-:W-:-:S04]  /*0130*/  SHF.R.U32.HI R7, RZ, 0x1f, R0 ;  /* 0x0000001fff077819 */ /* 0x000fc80000011600 */
[----:B------:R-:W-:Y:S01]  /*0140*/  LEA.HI.SX32 R7, R0, R7, 0x1e ;  /* 0x0000000700077211 */ /* 0x000fe200078ff2ff */
[----:B------:R-:W-:-:S04]  /*0150*/  IMAD.MOV.U32 R0, RZ, RZ, RZ ;  /* 0x000000ffff007224 */ /* 0x000fc800078e00ff */
[----:B------:R-:W-:-:S04]  /*0160*/  IMAD R7, R7, -0xa, R2 ;  /* 0xfffffff607077824 */ /* 0x000fc800078e0202 */
[----:B--2---:R-:W-:Y:S01]  /*0170*/  IMAD.WIDE R8, R7, 0x4, R8 ;  /* 0x0000000407087825 */ /* 0x004fe200078e0208 */
[----:B------:R-:W-:-:S03]  /*0180*/  CS2R R6, SRZ ;  /* 0x0000000000067805 */ /* 0x000fc6000001ff00 */
[----:B-1----:R-:W-:Y:S01]  /*0190*/  IMAD.WIDE R4, R3, 0x4, R4 ;  /* 0x0000000403047825 */ /* 0x002fe200078e0204 */
[----:B------:R-:W2:Y:S04]  /*01a0*/  @!P2 LDG.E.EL R15, desc[UR4][R8.64] ;  /* 0x00000004080fa981 */ /* 0x000ea8000c2e1900 */
[----:B------:R-:W2:Y:S04]  /*01b0*/  @!P2 LDG.E.64 R6, desc[UR4][R4.64] ;  /* 0x000000040406a981 */ /* 0x000ea8000c1e1b00 */
[----:B------:R-:W3:Y:S01]  /*01c0*/  @!P2 LDG.E.EL R0, desc[UR4][R8.64] ;  /* 0x000000040800a981 */ /* 0x000ee2000c2e1900 */
[----:B------:R-:W-:-:S04]  /*01d0*/  IMAD R3, R2, -0xf04, R3 ;  /* 0xfffff0fc02037824 */ /* 0x000fc800078e0203 */
[----:B------:R-:W-:-:S04]  /*01e0*/  IMAD R3, R2, 0xf20, R3 ;  /* 0x00000f2002037824 */ /* 0x000fc800078e0203 */
[----:B-----5:R-:W-:-:S04]  /*01f0*/  IMAD.WIDE R2, R3, 0x4, R12 ;  /* 0x0000000403027825 */ /* 0x020fc800078e020c */
[----:B--2---:R-:W-:Y:S01]  /*0200*/  FADD R16, R15, R6 ;  /* 0x000000060f107221 */ /* 0x004fe20000000000 */
[----:B------:R-:W-:Y:S01]  /*0210*/  FSETP.GT.AND P0, PT, R6, -R15, PT ;  /* 0x8000000f0600720b */ /* 0x000fe20003f04000 */
[----:B---3--:R-:W-:Y:S02]  /*0220*/  FADD R17, R0, R7 ;  /* 0x0000000700117221 */ /* 0x008fe40000000000 */
[C---:B----4-:R-:W-:Y:S01]  /*0230*/  FMUL R15, R10.reuse, R16 ;  /* 0x000000100a0f7220 */ /* 0x050fe20000400000 */
[----:B------:R-:W-:Y:S01]  /*0240*/  FSETP.GT.AND P1, PT, R7, -R0, PT ;  /* 0x800000000700720b */ /* 0x000fe20003f24000 */
[----:B------:R-:W-:Y:S01]  /*0250*/  FMUL R6, R10, R17 ;  /* 0x000000110a067220 */ /* 0x000fe20000400000 */
[----:B------:R1:W-:Y:S02]  /*0260*/  @!P2 STG.E.64 desc[UR4][R4.64], R16 ;  /* 0x000000100400a986 */ /* 0x0003e4000c101b04 */
[----:B------:R-:W-:Y:S02]  /*0270*/  FSEL R8, R16, R15, P0 ;  /* 0x0000000f10087208 */ /* 0x000fe40000000000 */
[----:B------:R-:W-:Y:S01]  /*0280*/  FSEL R9, R17, R6, P1 ;  /* 0x0000000611097208 */ /* 0x000fe20000800000 */
[----:B------:R-:W-:Y:S06]  /*0290*/  @P2 EXIT ;  /* 0x000000000000294d */ /* 0x000fec0003800000 */
[----:B------:R-:W-:Y:S01]  /*02a0*/  STG.E.64 desc[UR4][R2.64], R8 ;  /* 0x0000000802007986 */ /* 0x000fe2000c101b04 */
[----:B------:R-:W-:Y:S05]  /*02b0*/  EXIT ;  /* 0x000000000000794d */ /* 0x000fea0003800000 */
.L_x_0:
[----:B------:R-:W-:-:S00]  /*02c0*/  BRA `(.L_x_0) ;  /* 0xfffffffc00fc7947 */ /* 0x000fc0000383ffff */
[----:B------:R-:W-:-:S00]  /*02d0*/  NOP ;  /* 0x0000000000007918 */ /* 0x000fc00000000000 */
        /* <DEDUP_REMOVED lines=10> */
.L_x_1:


//--------------------- .nv.constant0.triton_poi_fused__prelu_kernel_convolution_0 --------------------------
	.section	.nv.constant0.triton_poi_fused__prelu_kernel_convolution_0,"a",@progbits
	.sectionflags	@""
	.align	4
.nv.constant0.triton_poi_fused__prelu_kernel_convolution_0:
	.zero		564
